//
// Generated by NVIDIA NVVM Compiler
//
// Compiler Build ID: CL-36424714
// Cuda compilation tools, release 13.0, V13.0.88
// Based on NVVM 20.0.0
//

.version 9.0
.target sm_100
.address_size 64

	// .globl	_Z12convo1DArrayPfS_S_iii

.visible .entry _Z12convo1DArrayPfS_S_iii(
	.param .u64 .ptr .align 1 _Z12convo1DArrayPfS_S_iii_param_0,
	.param .u64 .ptr .align 1 _Z12convo1DArrayPfS_S_iii_param_1,
	.param .u64 .ptr .align 1 _Z12convo1DArrayPfS_S_iii_param_2,
	.param .u32 _Z12convo1DArrayPfS_S_iii_param_3,
	.param .u32 _Z12convo1DArrayPfS_S_iii_param_4,
	.param .u32 _Z12convo1DArrayPfS_S_iii_param_5
)
{
	.reg .pred 	%p<55>;
	.reg .b32 	%r<41>;
	.reg .b32 	%f<96>;
	.reg .b64 	%rd<47>;

	ld.param.u64 	%rd7, [_Z12convo1DArrayPfS_S_iii_param_0];
	ld.param.u64 	%rd6, [_Z12convo1DArrayPfS_S_iii_param_1];
	ld.param.u64 	%rd8, [_Z12convo1DArrayPfS_S_iii_param_2];
	ld.param.u32 	%r28, [_Z12convo1DArrayPfS_S_iii_param_3];
	ld.param.u32 	%r29, [_Z12convo1DArrayPfS_S_iii_param_4];
	ld.param.u32 	%r30, [_Z12convo1DArrayPfS_S_iii_param_5];
	cvta.to.global.u64 	%rd1, %rd8;
	cvta.to.global.u64 	%rd2, %rd7;
	mov.u32 	%r31, %ctaid.x;
	mov.u32 	%r32, %ntid.x;
	mov.u32 	%r33, %tid.x;
	mad.lo.s32 	%r1, %r31, %r32, %r33;
	sub.s32 	%r2, %r1, %r30;
	setp.lt.s32 	%p1, %r29, 1;
	mov.f32 	%f75, 0f00000000;
	@%p1 bra 	$L__BB0_41;
	and.b32  	%r3, %r29, 7;
	setp.lt.u32 	%p2, %r29, 8;
	mov.f32 	%f75, 0f00000000;
	mov.b32 	%r39, 0;
	@%p2 bra 	$L__BB0_20;
	and.b32  	%r39, %r29, 2147483640;
	mov.f32 	%f75, 0f00000000;
	mov.b32 	%r37, 0;
$L__BB0_3:
	.pragma "nounroll";
	add.s32 	%r6, %r37, %r2;
	setp.lt.s32 	%p3, %r6, 0;
	setp.ge.s32 	%p4, %r6, %r28;
	mul.wide.u32 	%rd9, %r37, 4;
	add.s64 	%rd3, %rd1, %rd9;
	or.pred  	%p5, %p3, %p4;
	@%p5 bra 	$L__BB0_5;
	mul.wide.u32 	%rd10, %r6, 4;
	add.s64 	%rd11, %rd2, %rd10;
	ld.global.f32 	%f42, [%rd11];
	ld.global.f32 	%f43, [%rd3];
	fma.rn.f32 	%f75, %f42, %f43, %f75;
$L__BB0_5:
	add.s32 	%r7, %r6, 1;
	setp.lt.s32 	%p6, %r7, 0;
	setp.ge.s32 	%p7, %r7, %r28;
	or.pred  	%p8, %p6, %p7;
	@%p8 bra 	$L__BB0_7;
	mul.wide.u32 	%rd12, %r7, 4;
	add.s64 	%rd13, %rd2, %rd12;
	ld.global.f32 	%f44, [%rd13];
	ld.global.f32 	%f45, [%rd3+4];
	fma.rn.f32 	%f75, %f44, %f45, %f75;
$L__BB0_7:
	add.s32 	%r8, %r6, 2;
	setp.lt.s32 	%p9, %r8, 0;
	setp.ge.s32 	%p10, %r8, %r28;
	or.pred  	%p11, %p9, %p10;
	@%p11 bra 	$L__BB0_9;
	mul.wide.u32 	%rd14, %r8, 4;
	add.s64 	%rd15, %rd2, %rd14;
	ld.global.f32 	%f46, [%rd15];
	ld.global.f32 	%f47, [%rd3+8];
	fma.rn.f32 	%f75, %f46, %f47, %f75;
$L__BB0_9:
	add.s32 	%r9, %r6, 3;
	setp.lt.s32 	%p12, %r9, 0;
	setp.ge.s32 	%p13, %r9, %r28;
	or.pred  	%p14, %p12, %p13;
	@%p14 bra 	$L__BB0_11;
	mul.wide.u32 	%rd16, %r9, 4;
	add.s64 	%rd17, %rd2, %rd16;
	ld.global.f32 	%f48, [%rd17];
	ld.global.f32 	%f49, [%rd3+12];
	fma.rn.f32 	%f75, %f48, %f49, %f75;
$L__BB0_11:
	add.s32 	%r10, %r6, 4;
	setp.lt.s32 	%p15, %r10, 0;
	setp.ge.s32 	%p16, %r10, %r28;
	or.pred  	%p17, %p15, %p16;
	@%p17 bra 	$L__BB0_13;
	mul.wide.u32 	%rd18, %r10, 4;
	add.s64 	%rd19, %rd2, %rd18;
	ld.global.f32 	%f50, [%rd19];
	ld.global.f32 	%f51, [%rd3+16];
	fma.rn.f32 	%f75, %f50, %f51, %f75;
$L__BB0_13:
	add.s32 	%r11, %r6, 5;
	setp.lt.s32 	%p18, %r11, 0;
	setp.ge.s32 	%p19, %r11, %r28;
	or.pred  	%p20, %p18, %p19;
	@%p20 bra 	$L__BB0_15;
	mul.wide.u32 	%rd20, %r11, 4;
	add.s64 	%rd21, %rd2, %rd20;
	ld.global.f32 	%f52, [%rd21];
	ld.global.f32 	%f53, [%rd3+20];
	fma.rn.f32 	%f75, %f52, %f53, %f75;
$L__BB0_15:
	add.s32 	%r12, %r6, 6;
	setp.lt.s32 	%p21, %r12, 0;
	setp.ge.s32 	%p22, %r12, %r28;
	or.pred  	%p23, %p21, %p22;
	@%p23 bra 	$L__BB0_17;
	mul.wide.u32 	%rd22, %r12, 4;
	add.s64 	%rd23, %rd2, %rd22;
	ld.global.f32 	%f54, [%rd23];
	ld.global.f32 	%f55, [%rd3+24];
	fma.rn.f32 	%f75, %f54, %f55, %f75;
$L__BB0_17:
	add.s32 	%r13, %r6, 7;
	setp.lt.s32 	%p24, %r13, 0;
	setp.ge.s32 	%p25, %r13, %r28;
	or.pred  	%p26, %p24, %p25;
	@%p26 bra 	$L__BB0_19;
	mul.wide.u32 	%rd24, %r13, 4;
	add.s64 	%rd25, %rd2, %rd24;
	ld.global.f32 	%f56, [%rd25];
	ld.global.f32 	%f57, [%rd3+28];
	fma.rn.f32 	%f75, %f56, %f57, %f75;
$L__BB0_19:
	add.s32 	%r37, %r37, 8;
	setp.ne.s32 	%p27, %r37, %r39;
	@%p27 bra 	$L__BB0_3;
$L__BB0_20:
	setp.eq.s32 	%p28, %r3, 0;
	@%p28 bra 	$L__BB0_41;
	and.b32  	%r16, %r29, 3;
	setp.lt.u32 	%p29, %r3, 4;
	@%p29 bra 	$L__BB0_31;
	add.s32 	%r17, %r39, %r2;
	setp.lt.s32 	%p30, %r17, 0;
	setp.ge.s32 	%p31, %r17, %r28;
	mul.wide.u32 	%rd26, %r39, 4;
	add.s64 	%rd4, %rd1, %rd26;
	or.pred  	%p32, %p30, %p31;
	@%p32 bra 	$L__BB0_24;
	mul.wide.u32 	%rd27, %r17, 4;
	add.s64 	%rd28, %rd2, %rd27;
	ld.global.f32 	%f59, [%rd28];
	ld.global.f32 	%f60, [%rd4];
	fma.rn.f32 	%f75, %f59, %f60, %f75;
$L__BB0_24:
	add.s32 	%r18, %r17, 1;
	setp.lt.s32 	%p33, %r18, 0;
	setp.ge.s32 	%p34, %r18, %r28;
	or.pred  	%p35, %p33, %p34;
	@%p35 bra 	$L__BB0_26;
	mul.wide.u32 	%rd29, %r18, 4;
	add.s64 	%rd30, %rd2, %rd29;
	ld.global.f32 	%f61, [%rd30];
	ld.global.f32 	%f62, [%rd4+4];
	fma.rn.f32 	%f75, %f61, %f62, %f75;
$L__BB0_26:
	add.s32 	%r19, %r17, 2;
	setp.lt.s32 	%p36, %r19, 0;
	setp.ge.s32 	%p37, %r19, %r28;
	or.pred  	%p38, %p36, %p37;
	@%p38 bra 	$L__BB0_28;
	mul.wide.u32 	%rd31, %r19, 4;
	add.s64 	%rd32, %rd2, %rd31;
	ld.global.f32 	%f63, [%rd32];
	ld.global.f32 	%f64, [%rd4+8];
	fma.rn.f32 	%f75, %f63, %f64, %f75;
$L__BB0_28:
	add.s32 	%r20, %r17, 3;
	setp.lt.s32 	%p39, %r20, 0;
	setp.ge.s32 	%p40, %r20, %r28;
	or.pred  	%p41, %p39, %p40;
	@%p41 bra 	$L__BB0_30;
	mul.wide.u32 	%rd33, %r20, 4;
	add.s64 	%rd34, %rd2, %rd33;
	ld.global.f32 	%f65, [%rd34];
	ld.global.f32 	%f66, [%rd4+12];
	fma.rn.f32 	%f75, %f65, %f66, %f75;
$L__BB0_30:
	add.s32 	%r39, %r39, 4;
$L__BB0_31:
	setp.eq.s32 	%p42, %r16, 0;
	@%p42 bra 	$L__BB0_41;
	setp.eq.s32 	%p43, %r16, 1;
	@%p43 bra 	$L__BB0_38;
	add.s32 	%r23, %r39, %r2;
	setp.lt.s32 	%p44, %r23, 0;
	setp.ge.s32 	%p45, %r23, %r28;
	mul.wide.u32 	%rd35, %r39, 4;
	add.s64 	%rd5, %rd1, %rd35;
	or.pred  	%p46, %p44, %p45;
	@%p46 bra 	$L__BB0_35;
	mul.wide.u32 	%rd36, %r23, 4;
	add.s64 	%rd37, %rd2, %rd36;
	ld.global.f32 	%f68, [%rd37];
	ld.global.f32 	%f69, [%rd5];
	fma.rn.f32 	%f75, %f68, %f69, %f75;
$L__BB0_35:
	add.s32 	%r24, %r23, 1;
	setp.lt.s32 	%p47, %r24, 0;
	setp.ge.s32 	%p48, %r24, %r28;
	or.pred  	%p49, %p47, %p48;
	@%p49 bra 	$L__BB0_37;
	mul.wide.u32 	%rd38, %r24, 4;
	add.s64 	%rd39, %rd2, %rd38;
	ld.global.f32 	%f70, [%rd39];
	ld.global.f32 	%f71, [%rd5+4];
	fma.rn.f32 	%f75, %f70, %f71, %f75;
$L__BB0_37:
	add.s32 	%r39, %r39, 2;
$L__BB0_38:
	and.b32  	%r36, %r29, 1;
	setp.eq.b32 	%p50, %r36, 1;
	not.pred 	%p51, %p50;
	@%p51 bra 	$L__BB0_41;
	add.s32 	%r27, %r39, %r2;
	setp.lt.s32 	%p52, %r27, 0;
	setp.ge.s32 	%p53, %r27, %r28;
	or.pred  	%p54, %p52, %p53;
	@%p54 bra 	$L__BB0_41;
	mul.wide.u32 	%rd40, %r27, 4;
	add.s64 	%rd41, %rd2, %rd40;
	ld.global.f32 	%f72, [%rd41];
	mul.wide.u32 	%rd42, %r39, 4;
	add.s64 	%rd43, %rd1, %rd42;
	ld.global.f32 	%f73, [%rd43];
	fma.rn.f32 	%f75, %f72, %f73, %f75;
$L__BB0_41:
	cvta.to.global.u64 	%rd44, %rd6;
	mul.wide.s32 	%rd45, %r1, 4;
	add.s64 	%rd46, %rd44, %rd45;
	st.global.f32 	[%rd46], %f75;
	ret;

}


// ===== COMPILED SASS (sm_100) =====

	.target	sm_100

	.elftype	@"ET_EXEC"


//--------------------- .note.nv.tkinfo           --------------------------
	.section	.note.nv.tkinfo,"",@"SHT_NOTE"
	.sectionflags	@"SHF_NOTE_NV_TKINFO"
	.tkinfo
        /*0018*/ 	.word	0x00000002
        /*0030*/ 	.string	""
        /*0030*/ 	.string	"ptxas"
        /*0030*/ 	.string	"Cuda compilation tools, release 13.0, V13.0.88"
        /*0030*/ 	.string	"Build cuda_13.0.r13.0/compiler.36424714_0"
        /*0030*/ 	.string	"-arch sm_100 -m 64 "



//--------------------- .note.nv.cuinfo           --------------------------
	.section	.note.nv.cuinfo,"",@"SHT_NOTE"
	.sectionflags	@"SHF_NOTE_NV_CUINFO"
        /*0018*/ 	.short	0x0002
        /*001a*/ 	.short	0x0064
        /*001c*/ 	.short	0x0082
	.zero		2


//--------------------- .nv.info                  --------------------------
	.section	.nv.info,"",@"SHT_CUDA_INFO"
	.align	4


	//----- nvinfo : EIATTR_REGCOUNT
	.align		4
        /*0000*/ 	.byte	0x04, 0x2f
        /*0002*/ 	.short	(.L_1 - .L_0)
	.align		4
.L_0:
        /*0004*/ 	.word	index@(_Z12convo1DArrayPfS_S_iii)
        /*0008*/ 	.word	0x00000020


	//----- nvinfo : EIATTR_FRAME_SIZE
	.align		4
.L_1:
        /*000c*/ 	.byte	0x04, 0x11
        /*000e*/ 	.short	(.L_3 - .L_2)
	.align		4
.L_2:
        /*0010*/ 	.word	index@(_Z12convo1DArrayPfS_S_iii)
        /*0014*/ 	.word	0x00000000


	//----- nvinfo : EIATTR_MIN_STACK_SIZE
	.align		4
.L_3:
        /*0018*/ 	.byte	0x04, 0x12
        /*001a*/ 	.short	(.L_5 - .L_4)
	.align		4
.L_4:
        /*001c*/ 	.word	index@(_Z12convo1DArrayPfS_S_iii)
        /*0020*/ 	.word	0x00000000
.L_5:


//--------------------- .nv.compat                --------------------------
	.section	.nv.compat,"",@"SHT_CUDA_COMPAT_INFO"
	.align	4
        /*0000*/ 	.byte	0x02, 0x09, 0x00, 0x00, 0x02, 0x02, 0x01, 0x00, 0x02, 0x05, 0x05, 0x00, 0x03, 0x07, 0x01, 0x01
        /*0010*/ 	.byte	0x02, 0x03, 0x00, 0x00, 0x02, 0x06, 0x01, 0x00, 0x04, 0x0b, 0x08, 0x00, 0x09, 0x00, 0x00, 0x00
        /*0020*/ 	.byte	0x00, 0x00, 0x00, 0x00


//--------------------- .nv.info._Z12convo1DArrayPfS_S_iii --------------------------
	.section	.nv.info._Z12convo1DArrayPfS_S_iii,"",@"SHT_CUDA_INFO"
	.sectionflags	@""
	.align	4


	//----- nvinfo : EIATTR_CUDA_API_VERSION
	.align		4
        /*0000*/ 	.byte	0x04, 0x37
        /*0002*/ 	.short	(.L_7 - .L_6)
.L_6:
        /*0004*/ 	.word	0x00000082


	//----- nvinfo : EIATTR_KPARAM_INFO
	.align		4
.L_7:
        /*0008*/ 	.byte	0x04, 0x17
        /*000a*/ 	.short	(.L_9 - .L_8)
.L_8:
        /*000c*/ 	.word	0x00000000
        /*0010*/ 	.short	0x0005
        /*0012*/ 	.short	0x0020
        /*0014*/ 	.byte	0x00, 0xf0, 0x11, 0x00


	//----- nvinfo : EIATTR_KPARAM_INFO
	.align		4
.L_9:
        /*0018*/ 	.byte	0x04, 0x17
        /*001a*/ 	.short	(.L_11 - .L_10)
.L_10:
        /*001c*/ 	.word	0x00000000
        /*0020*/ 	.short	0x0004
        /*0022*/ 	.short	0x001c
        /*0024*/ 	.byte	0x00, 0xf0, 0x11, 0x00


	//----- nvinfo : EIATTR_KPARAM_INFO
	.align		4
.L_11:
        /*0028*/ 	.byte	0x04, 0x17
        /*002a*/ 	.short	(.L_13 - .L_12)
.L_12:
        /*002c*/ 	.word	0x00000000
        /*0030*/ 	.short	0x0003
        /*0032*/ 	.short	0x0018
        /*0034*/ 	.byte	0x00, 0xf0, 0x11, 0x00


	//----- nvinfo : EIATTR_KPARAM_INFO
	.align		4
.L_13:
        /*0038*/ 	.byte	0x04, 0x17
        /*003a*/ 	.short	(.L_15 - .L_14)
.L_14:
        /*003c*/ 	.word	0x00000000
        /*0040*/ 	.short	0x0002
        /*0042*/ 	.short	0x0010
        /*0044*/ 	.byte	0x00, 0xf5, 0x21, 0x00


	//----- nvinfo : EIATTR_KPARAM_INFO
	.align		4
.L_15:
        /*0048*/ 	.byte	0x04, 0x17
        /*004a*/ 	.short	(.L_17 - .L_16)
.L_16:
        /*004c*/ 	.word	0x00000000
        /*0050*/ 	.short	0x0001
        /*0052*/ 	.short	0x0008
        /*0054*/ 	.byte	0x00, 0xf5, 0x21, 0x00


	//----- nvinfo : EIATTR_KPARAM_INFO
	.align		4
.L_17:
        /*0058*/ 	.byte	0x04, 0x17
        /*005a*/ 	.short	(.L_19 - .L_18)
.L_18:
        /*005c*/ 	.word	0x00000000
        /*0060*/ 	.short	0x0000
        /*0062*/ 	.short	0x0000
        /*0064*/ 	.byte	0x00, 0xf5, 0x21, 0x00


	//----- nvinfo : EIATTR_SPARSE_MMA_MASK
	.align		4
.L_19:
        /*0068*/ 	.byte	0x03, 0x50
        /*006a*/ 	.short	0x0000


	//----- nvinfo : EIATTR_MAXREG_COUNT
	.align		4
        /*006c*/ 	.byte	0x03, 0x1b
        /*006e*/ 	.short	0x00ff


	//----- nvinfo : EIATTR_MERCURY_ISA_VERSION
	.align		4
        /*0070*/ 	.byte	0x03, 0x5f
        /*0072*/ 	.short	0x0101


	//----- nvinfo : EIATTR_VRC_CTA_INIT_COUNT
	.align		4
        /*0074*/ 	.byte	0x02, 0x4a
	.zero		1
	.zero		1


	//----- nvinfo : EIATTR_EXIT_INSTR_OFFSETS
	.align		4
        /*0078*/ 	.byte	0x04, 0x1c
        /*007a*/ 	.short	(.L_21 - .L_20)


	//   ....[0]....
.L_20:
        /*007c*/ 	.word	0x00000b10


	//----- nvinfo : EIATTR_CRS_STACK_SIZE
	.align		4
.L_21:
        /*0080*/ 	.byte	0x04, 0x1e
        /*0082*/ 	.short	(.L_23 - .L_22)
.L_22:
        /*0084*/ 	.word	0x00000000


	//----- nvinfo : EIATTR_CBANK_PARAM_SIZE
	.align		4
.L_23:
        /*0088*/ 	.byte	0x03, 0x19
        /*008a*/ 	.short	0x0024


	//----- nvinfo : EIATTR_PARAM_CBANK
	.align		4
        /*008c*/ 	.byte	0x04, 0x0a
        /*008e*/ 	.short	(.L_25 - .L_24)
	.align		4
.L_24:
        /*0090*/ 	.word	index@(.nv.constant0._Z12convo1DArrayPfS_S_iii)
        /*0094*/ 	.short	0x0380
        /*0096*/ 	.short	0x0024


	//----- nvinfo : EIATTR_SW_WAR
	.align		4
.L_25:
        /*0098*/ 	.byte	0x04, 0x36
        /*009a*/ 	.short	(.L_27 - .L_26)
.L_26:
        /*009c*/ 	.word	0x00000008
.L_27:


//--------------------- .nv.callgraph             --------------------------
	.section	.nv.callgraph,"",@"SHT_CUDA_CALLGRAPH"
	.align	4
	.sectionentsize	8
	.align		4
        /*0000*/ 	.word	0x00000000
	.align		4
        /*0004*/ 	.word	0xffffffff
	.align		4
        /*0008*/ 	.word	0x00000000
	.align		4
        /*000c*/ 	.word	0xfffffffe
	.align		4
        /*0010*/ 	.word	0x00000000
	.align		4
        /*0014*/ 	.word	0xfffffffd
	.align		4
        /*0018*/ 	.word	0x00000000
	.align		4
        /*001c*/ 	.word	0xfffffffc


//--------------------- .text._Z12convo1DArrayPfS_S_iii --------------------------
	.section	.text._Z12convo1DArrayPfS_S_iii,"ax",@progbits
	.align	128
        .global         _Z12convo1DArrayPfS_S_iii
        .type           _Z12convo1DArrayPfS_S_iii,@function
        .size           _Z12convo1DArrayPfS_S_iii,(.L_x_7 - _Z12convo1DArrayPfS_S_iii)
        .other          _Z12convo1DArrayPfS_S_iii,@"STO_CUDA_ENTRY STV_DEFAULT"
_Z12convo1DArrayPfS_S_iii:
.text._Z12convo1DArrayPfS_S_iii:
[----:B------:R-:W-:Y:S01]  /*0000*/  LDC R1, c[0x0][0x37c] ;  /* 0x0000df00ff017b82 */ /* 0x000fe20000000800 */
[----:B------:R-:W0:Y:S01]  /*0010*/  S2R R3, SR_TID.X ;  /* 0x0000000000037919 */ /* 0x000e220000002100 */
[----:B------:R-:W1:Y:S06]  /*0020*/  LDCU UR4, c[0x0][0x39c] ;  /* 0x00007380ff0477ac */ /* 0x000e6c0008000800 */
[----:B------:R-:W0:Y:S01]  /*0030*/  S2UR UR5, SR_CTAID.X ;  /* 0x00000000000579c3 */ /* 0x000e220000002500 */
[----:B------:R-:W-:Y:S01]  /*0040*/  HFMA2 R0, -RZ, RZ, 0, 0 ;  /* 0x00000000ff007431 */ /* 0x000fe200000001ff */
[----:B------:R-:W2:Y:S06]  /*0050*/  LDCU.64 UR8, c[0x0][0x358] ;  /* 0x00006b00ff0877ac */ /* 0x000eac0008000a00 */
[----:B------:R-:W0:Y:S01]  /*0060*/  LDC R2, c[0x0][0x360] ;  /* 0x0000d800ff027b82 */ /* 0x000e220000000800 */
[----:B-1----:R-:W-:Y:S01]  /*0070*/  UISETP.GE.AND UP0, UPT, UR4, 0x1, UPT ;  /* 0x000000010400788c */ /* 0x002fe2000bf06270 */
[----:B0-----:R-:W-:-:S08]  /*0080*/  IMAD R2, R2, UR5, R3 ;  /* 0x0000000502027c24 */ /* 0x001fd0000f8e0203 */
[----:B--2---:R-:W-:Y:S05]  /*0090*/  BRA.U !UP0, `(.L_x_0) ;  /* 0x0000000908907547 */ /* 0x004fea000b800000 */
[----:B------:R-:W0:Y:S01]  /*00a0*/  LDCU UR6, c[0x0][0x3a0] ;  /* 0x00007400ff0677ac */ /* 0x000e220008000800 */
[----:B------:R-:W-:Y:S01]  /*00b0*/  IMAD.MOV.U32 R0, RZ, RZ, RZ ;  /* 0x000000ffff007224 */ /* 0x000fe200078e00ff */
[----:B------:R-:W-:Y:S01]  /*00c0*/  MOV R3, RZ ;  /* 0x000000ff00037202 */ /* 0x000fe20000000f00 */
[----:B------:R-:W-:Y:S02]  /*00d0*/  UISETP.GE.U32.AND UP0, UPT, UR4, 0x8, UPT ;  /* 0x000000080400788c */ /* 0x000fe4000bf06070 */
[----:B------:R-:W-:-:S04]  /*00e0*/  ULOP3.LUT UR5, UR4, 0x7, URZ, 0xc0, !UPT ;  /* 0x0000000704057892 */ /* 0x000fc8000f8ec0ff */
[----:B------:R-:W-:Y:S01]  /*00f0*/  UISETP.NE.AND UP1, UPT, UR5, URZ, UPT ;  /* 0x000000ff0500728c */ /* 0x000fe2000bf25270 */
[----:B0-----:R-:W-:Y:S02]  /*0100*/  VIADD R4, R2, -UR6 ;  /* 0x8000000602047c36 */ /* 0x001fe40008000000 */
[----:B------:R-:W-:Y:S08]  /*0110*/  BRA.U !UP0, `(.L_x_1) ;  /* 0x0000000508287547 */ /* 0x000ff0000b800000 */
[----:B------:R-:W-:Y:S01]  /*0120*/  ULOP3.LUT UR4, UR4, 0x7ffffff8, URZ, 0xc0, !UPT ;  /* 0x7ffffff804047892 */ /* 0x000fe2000f8ec0ff */
[----:B------:R-:W-:Y:S01]  /*0130*/  MOV R0, RZ ;  /* 0x000000ff00007202 */ /* 0x000fe20000000f00 */
[----:B------:R-:W-:Y:S01]  /*0140*/  IMAD.MOV.U32 R7, RZ, RZ, RZ ;  /* 0x000000ffff077224 */ /* 0x000fe200078e00ff */
[----:B------:R-:W0:Y:S03]  /*0150*/  LDCU UR6, c[0x0][0x398] ;  /* 0x00007300ff0677ac */ /* 0x000e260008000800 */
[----:B------:R-:W-:-:S07]  /*0160*/  MOV R3, UR4 ;  /* 0x0000000400037c02 */ /* 0x000fce0008000f00 */
.L_x_2:
[----:B------:R-:W-:Y:S01]  /*0170*/  IMAD.IADD R29, R4, 0x1, R7 ;  /* 0x00000001041d7824 */ /* 0x000fe200078e0207 */
[----:B------:R-:W1:Y:S04]  /*0180*/  LDC.64 R14, c[0x0][0x390] ;  /* 0x0000e400ff0e7b82 */ /* 0x000e680000000a00 */
[----:B0-----:R-:W-:-:S04]  /*0190*/  ISETP.GE.AND P4, PT, R29, UR6, PT ;  /* 0x000000061d007c0c */ /* 0x001fc8000bf86270 */
[----:B------:R-:W-:-:S13]  /*01a0*/  ISETP.LT.OR P4, PT, R29, RZ, P4 ;  /* 0x000000ff1d00720c */ /* 0x000fda0002781670 */
[----:B------:R-:W0:Y:S01]  /*01b0*/  @!P4 LDC.64 R8, c[0x0][0x380] ;  /* 0x0000e000ff08cb82 */ /* 0x000e220000000a00 */
[----:B-1----:R-:W-:-:S05]  /*01c0*/  IMAD.WIDE.U32 R14, R7, 0x4, R14 ;  /* 0x00000004070e7825 */ /* 0x002fca00078e000e */
[----:B------:R-:W2:Y:S01]  /*01d0*/  @!P4 LDG.E R10, desc[UR8][R14.64] ;  /* 0x000000080e0ac981 */ /* 0x000ea2000c1e1900 */
[----:B0-----:R-:W-:-:S06]  /*01e0*/  @!P4 IMAD.WIDE.U32 R8, R29, 0x4, R8 ;  /* 0x000000041d08c825 */ /* 0x001fcc00078e0008 */
[----:B------:R-:W2:Y:S01]  /*01f0*/  @!P4 LDG.E R9, desc[UR8][R8.64] ;  /* 0x000000080809c981 */ /* 0x000ea2000c1e1900 */
[----:B------:R-:W-:-:S04]  /*0200*/  IADD3 R19, PT, PT, R29, 0x1, RZ ;  /* 0x000000011d137810 */ /* 0x000fc80007ffe0ff */
[----:B------:R-:W-:Y:S01]  /*0210*/  ISETP.GE.AND P0, PT, R19, UR6, PT ;  /* 0x0000000613007c0c */ /* 0x000fe2000bf06270 */
[----:B------:R-:W-:-:S03]  /*0220*/  VIADD R24, R29, 0x2 ;  /* 0x000000021d187836 */ /* 0x000fc60000000000 */
[----:B------:R-:W-:Y:S02]  /*0230*/  ISETP.LT.OR P0, PT, R19, RZ, P0 ;  /* 0x000000ff1300720c */ /* 0x000fe40000701670 */
[C---:B------:R-:W-:Y:S02]  /*0240*/  IADD3 R25, PT, PT, R29.reuse, 0x3, RZ ;  /* 0x000000031d197810 */ /* 0x040fe40007ffe0ff */
[C---:B------:R-:W-:Y:S01]  /*0250*/  ISETP.GE.AND P3, PT, R24.reuse, UR6, PT ;  /* 0x0000000618007c0c */ /* 0x040fe2000bf66270 */
[----:B------:R-:W-:Y:S01]  /*0260*/  VIADD R5, R29, 0x4 ;  /* 0x000000041d057836 */ /* 0x000fe20000000000 */
[C---:B------:R-:W-:Y:S02]  /*0270*/  ISETP.GE.AND P2, PT, R25.reuse, UR6, PT ;  /* 0x0000000619007c0c */ /* 0x040fe4000bf46270 */
[----:B------:R-:W-:Y:S02]  /*0280*/  ISETP.LT.OR P3, PT, R24, RZ, P3 ;  /* 0x000000ff1800720c */ /* 0x000fe40001f61670 */
[----:B------:R-:W-:-:S02]  /*0290*/  ISETP.LT.OR P2, PT, R25, RZ, P2 ;  /* 0x000000ff1900720c */ /* 0x000fc40001741670 */
[----:B------:R-:W-:Y:S01]  /*02a0*/  IADD3 R6, PT, PT, R29, 0x5, RZ ;  /* 0x000000051d067810 */ /* 0x000fe20007ffe0ff */
[----:B------:R-:W0:Y:S01]  /*02b0*/  @!P0 LDC.64 R22, c[0x0][0x380] ;  /* 0x0000e000ff168b82 */ /* 0x000e220000000a00 */
[----:B------:R-:W-:Y:S01]  /*02c0*/  ISETP.GE.AND P1, PT, R5, UR6, PT ;  /* 0x0000000605007c0c */ /* 0x000fe2000bf26270 */
[----:B------:R-:W-:Y:S01]  /*02d0*/  VIADD R27, R29, 0x6 ;  /* 0x000000061d1b7836 */ /* 0x000fe20000000000 */
[C---:B------:R-:W-:Y:S02]  /*02e0*/  ISETP.GE.AND P5, PT, R6.reuse, UR6, PT ;  /* 0x0000000606007c0c */ /* 0x040fe4000bfa6270 */
[----:B------:R-:W-:Y:S02]  /*02f0*/  ISETP.LT.OR P1, PT, R5, RZ, P1 ;  /* 0x000000ff0500720c */ /* 0x000fe40000f21670 */
[----:B------:R-:W-:Y:S01]  /*0300*/  IADD3 R29, PT, PT, R29, 0x7, RZ ;  /* 0x000000071d1d7810 */ /* 0x000fe20007ffe0ff */
[----:B------:R-:W1:Y:S01]  /*0310*/  @!P3 LDC.64 R12, c[0x0][0x380] ;  /* 0x0000e000ff0cbb82 */ /* 0x000e620000000a00 */
[----:B------:R-:W-:-:S02]  /*0320*/  ISETP.LT.OR P5, PT, R6, RZ, P5 ;  /* 0x000000ff0600720c */ /* 0x000fc40002fa1670 */
[----:B------:R-:W-:-:S04]  /*0330*/  ISETP.GE.AND P6, PT, R29, UR6, PT ;  /* 0x000000061d007c0c */ /* 0x000fc8000bfc6270 */
[----:B------:R-:W-:-:S07]  /*0340*/  ISETP.LT.OR P6, PT, R29, RZ, P6 ;  /* 0x000000ff1d00720c */ /* 0x000fce00037c1670 */
[----:B------:R-:W3:Y:S01]  /*0350*/  @!P5 LDC.64 R16, c[0x0][0x380] ;  /* 0x0000e000ff10db82 */ /* 0x000ee20000000a00 */
[----:B0-----:R-:W-:-:S07]  /*0360*/  @!P0 IMAD.WIDE.U32 R22, R19, 0x4, R22 ;  /* 0x0000000413168825 */ /* 0x001fce00078e0016 */
[----:B------:R-:W0:Y:S01]  /*0370*/  @!P6 LDC.64 R20, c[0x0][0x380] ;  /* 0x0000e000ff14eb82 */ /* 0x000e220000000a00 */
[----:B------:R-:W4:Y:S01]  /*0380*/  @!P0 LDG.E R23, desc[UR8][R22.64] ;  /* 0x0000000816178981 */ /* 0x000f22000c1e1900 */
[----:B-1----:R-:W-:-:S03]  /*0390*/  @!P3 IMAD.WIDE.U32 R12, R24, 0x4, R12 ;  /* 0x00000004180cb825 */ /* 0x002fc600078e000c */
[----:B------:R-:W4:Y:S04]  /*03a0*/  @!P0 LDG.E R24, desc[UR8][R14.64+0x4] ;  /* 0x000004080e188981 */ /* 0x000f28000c1e1900 */
[----:B------:R-:W5:Y:S04]  /*03b0*/  @!P3 LDG.E R13, desc[UR8][R12.64] ;  /* 0x000000080c0db981 */ /* 0x000f68000c1e1900 */
[----:B------:R-:W5:Y:S01]  /*03c0*/  @!P5 LDG.E R22, desc[UR8][R14.64+0x14] ;  /* 0x000014080e16d981 */ /* 0x000f62000c1e1900 */
[----:B---3--:R-:W-:-:S03]  /*03d0*/  @!P5 IMAD.WIDE.U32 R16, R6, 0x4, R16 ;  /* 0x000000040610d825 */ /* 0x008fc600078e0010 */
[----:B------:R-:W3:Y:S04]  /*03e0*/  @!P1 LDG.E R6, desc[UR8][R14.64+0x10] ;  /* 0x000010080e069981 */ /* 0x000ee8000c1e1900 */
[----:B------:R-:W3:Y:S01]  /*03f0*/  @!P5 LDG.E R17, desc[UR8][R16.64] ;  /* 0x000000081011d981 */ /* 0x000ee2000c1e1900 */
[----:B0-----:R-:W-:-:S06]  /*0400*/  @!P6 IMAD.WIDE.U32 R20, R29, 0x4, R20 ;  /* 0x000000041d14e825 */ /* 0x001fcc00078e0014 */
[----:B------:R-:W3:Y:S01]  /*0410*/  @!P6 LDG.E R21, desc[UR8][R20.64] ;  /* 0x000000081415e981 */ /* 0x000ee2000c1e1900 */
[----:B--2---:R-:W-:Y:S01]  /*0420*/  @!P4 FFMA R0, R9, R10, R0 ;  /* 0x0000000a0900c223 */ /* 0x004fe20000000000 */
[C---:B------:R-:W-:Y:S01]  /*0430*/  ISETP.GE.AND P4, PT, R27.reuse, UR6, PT ;  /* 0x000000061b007c0c */ /* 0x040fe2000bf86270 */
[----:B------:R-:W0:Y:S03]  /*0440*/  @!P2 LDC.64 R10, c[0x0][0x380] ;  /* 0x0000e000ff0aab82 */ /* 0x000e260000000a00 */
[----:B------:R-:W-:-:S05]  /*0450*/  ISETP.LT.OR P4, PT, R27, RZ, P4 ;  /* 0x000000ff1b00720c */ /* 0x000fca0002781670 */
[----:B------:R-:W1:Y:S08]  /*0460*/  @!P1 LDC.64 R8, c[0x0][0x380] ;  /* 0x0000e000ff089b82 */ /* 0x000e700000000a00 */
[----:B------:R-:W2:Y:S01]  /*0470*/  @!P4 LDC.64 R18, c[0x0][0x380] ;  /* 0x0000e000ff12cb82 */ /* 0x000ea20000000a00 */
[----:B------:R-:W3:Y:S01]  /*0480*/  @!P4 LDG.E R12, desc[UR8][R14.64+0x18] ;  /* 0x000018080e0cc981 */ /* 0x000ee2000c1e1900 */
[----:B0-----:R-:W-:-:S03]  /*0490*/  @!P2 IMAD.WIDE.U32 R10, R25, 0x4, R10 ;  /* 0x00000004190aa825 */ /* 0x001fc600078e000a */
[----:B------:R-:W5:Y:S04]  /*04a0*/  @!P3 LDG.E R25, desc[UR8][R14.64+0x8] ;  /* 0x000008080e19b981 */ /* 0x000f68000c1e1900 */
[----:B------:R-:W3:Y:S01]  /*04b0*/  @!P2 LDG.E R11, desc[UR8][R10.64] ;  /* 0x000000080a0ba981 */ /* 0x000ee2000c1e1900 */
[----:B-1----:R-:W-:-:S03]  /*04c0*/  @!P1 IMAD.WIDE.U32 R8, R5, 0x4, R8 ;  /* 0x0000000405089825 */ /* 0x002fc600078e0008 */
[----:B------:R-:W3:Y:S04]  /*04d0*/  @!P2 LDG.E R5, desc[UR8][R14.64+0xc] ;  /* 0x00000c080e05a981 */ /* 0x000ee8000c1e1900 */
[----:B------:R-:W3:Y:S01]  /*04e0*/  @!P1 LDG.E R9, desc[UR8][R8.64] ;  /* 0x0000000808099981 */ /* 0x000ee2000c1e1900 */
[----:B--2---:R-:W-:-:S03]  /*04f0*/  @!P4 IMAD.WIDE.U32 R18, R27, 0x4, R18 ;  /* 0x000000041b12c825 */ /* 0x004fc600078e0012 */
[----:B------:R-:W2:Y:S04]  /*0500*/  @!P6 LDG.E R10, desc[UR8][R14.64+0x1c] ;  /* 0x00001c080e0ae981 */ /* 0x000ea8000c1e1900 */
[----:B------:R-:W2:Y:S01]  /*0510*/  @!P4 LDG.E R19, desc[UR8][R18.64] ;  /* 0x000000081213c981 */ /* 0x000ea2000c1e1900 */
[----:B------:R-:W-:Y:S01]  /*0520*/  IADD3 R7, PT, PT, R7, 0x8, RZ ;  /* 0x0000000807077810 */ /* 0x000fe20007ffe0ff */
[----:B----4-:R-:W-:-:S03]  /*0530*/  @!P0 FFMA R0, R23, R24, R0 ;  /* 0x0000001817008223 */ /* 0x010fc60000000000 */
[----:B------:R-:W-:Y:S01]  /*0540*/  ISETP.NE.AND P0, PT, R7, R3, PT ;  /* 0x000000030700720c */ /* 0x000fe20003f05270 */
[----:B-----5:R-:W-:-:S04]  /*0550*/  @!P3 FFMA R0, R13, R25, R0 ;  /* 0x000000190d00b223 */ /* 0x020fc80000000000 */
[----:B---3--:R-:W-:-:S04]  /*0560*/  @!P2 FFMA R0, R11, R5, R0 ;  /* 0x000000050b00a223 */ /* 0x008fc80000000000 */
[----:B------:R-:W-:-:S04]  /*0570*/  @!P1 FFMA R0, R9, R6, R0 ;  /* 0x0000000609009223 */ /* 0x000fc80000000000 */
[----:B------:R-:W-:-:S04]  /*0580*/  @!P5 FFMA R0, R17, R22, R0 ;  /* 0x000000161100d223 */ /* 0x000fc80000000000 */
[----:B--2---:R-:W-:-:S04]  /*0590*/  @!P4 FFMA R0, R19, R12, R0 ;  /* 0x0000000c1300c223 */ /* 0x004fc80000000000 */
[----:B------:R-:W-:Y:S01]  /*05a0*/  @!P6 FFMA R0, R21, R10, R0 ;  /* 0x0000000a1500e223 */ /* 0x000fe20000000000 */
[----:B------:R-:W-:Y:S06]  /*05b0*/  @P0 BRA `(.L_x_2) ;  /* 0xfffffff800ec0947 */ /* 0x000fec000383ffff */
.L_x_1:
[----:B------:R-:W-:Y:S05]  /*05c0*/  BRA.U !UP1, `(.L_x_0) ;  /* 0x0000000509447547 */ /* 0x000fea000b800000 */
[----:B------:R-:W0:Y:S01]  /*05d0*/  LDCU UR4, c[0x0][0x39c] ;  /* 0x00007380ff0477ac */ /* 0x000e220008000800 */
[----:B------:R-:W-:Y:S02]  /*05e0*/  UISETP.GE.U32.AND UP0, UPT, UR5, 0x4, UPT ;  /* 0x000000040500788c */ /* 0x000fe4000bf06070 */
[----:B0-----:R-:W-:-:S04]  /*05f0*/  ULOP3.LUT UR6, UR4, 0x3, URZ, 0xc0, !UPT ;  /* 0x0000000304067892 */ /* 0x001fc8000f8ec0ff */
[----:B------:R-:W-:-:S03]  /*0600*/  UISETP.NE.AND UP1, UPT, UR6, URZ, UPT ;  /* 0x000000ff0600728c */ /* 0x000fc6000bf25270 */
[----:B------:R-:W-:Y:S08]  /*0610*/  BRA.U !UP0, `(.L_x_3) ;  /* 0x0000000108907547 */ /* 0x000ff0000b800000 */
[----:B------:R-:W0:Y:S01]  /*0620*/  LDCU UR5, c[0x0][0x398] ;  /* 0x00007300ff0577ac */ /* 0x000e220008000800 */
[----:B------:R-:W-:Y:S01]  /*0630*/  IMAD.IADD R17, R4, 0x1, R3 ;  /* 0x0000000104117824 */ /* 0x000fe200078e0203 */
[----:B------:R-:W1:Y:S03]  /*0640*/  LDC.64 R8, c[0x0][0x390] ;  /* 0x0000e400ff087b82 */ /* 0x000e660000000a00 */
[C---:B------:R-:W-:Y:S01]  /*0650*/  VIADD R5, R17.reuse, 0x3 ;  /* 0x0000000311057836 */ /* 0x040fe20000000000 */
[C---:B------:R-:W-:Y:S02]  /*0660*/  IADD3 R19, PT, PT, R17.reuse, 0x1, RZ ;  /* 0x0000000111137810 */ /* 0x040fe40007ffe0ff */
[C---:B------:R-:W-:Y:S02]  /*0670*/  IADD3 R21, PT, PT, R17.reuse, 0x2, RZ ;  /* 0x0000000211157810 */ /* 0x040fe40007ffe0ff */
[----:B0-----:R-:W-:-:S02]  /*0680*/  ISETP.GE.AND P0, PT, R17, UR5, PT ;  /* 0x0000000511007c0c */ /* 0x001fc4000bf06270 */
[----:B------:R-:W-:Y:S02]  /*0690*/  ISETP.GE.AND P1, PT, R19, UR5, PT ;  /* 0x0000000513007c0c */ /* 0x000fe4000bf26270 */
[----:B------:R-:W-:Y:S02]  /*06a0*/  ISETP.LT.OR P0, PT, R17, RZ, P0 ;  /* 0x000000ff1100720c */ /* 0x000fe40000701670 */
[----:B------:R-:W-:Y:S02]  /*06b0*/  ISETP.GE.AND P2, PT, R21, UR5, PT ;  /* 0x0000000515007c0c */ /* 0x000fe4000bf46270 */
[----:B------:R-:W-:Y:S01]  /*06c0*/  ISETP.LT.OR P1, PT, R19, RZ, P1 ;  /* 0x000000ff1300720c */ /* 0x000fe20000f21670 */
[----:B-1----:R-:W-:Y:S01]  /*06d0*/  IMAD.WIDE.U32 R8, R3, 0x4, R8 ;  /* 0x0000000403087825 */ /* 0x002fe200078e0008 */
[----:B------:R-:W-:Y:S02]  /*06e0*/  ISETP.LT.OR P2, PT, R21, RZ, P2 ;  /* 0x000000ff1500720c */ /* 0x000fe40001741670 */
[----:B------:R-:W-:-:S04]  /*06f0*/  ISETP.GE.AND P3, PT, R5, UR5, PT ;  /* 0x0000000505007c0c */ /* 0x000fc8000bf66270 */
[----:B------:R-:W-:Y:S01]  /*0700*/  ISETP.LT.OR P3, PT, R5, RZ, P3 ;  /* 0x000000ff0500720c */ /* 0x000fe20001f61670 */
[----:B------:R-:W0:Y:S01]  /*0710*/  @!P0 LDC.64 R14, c[0x0][0x380] ;  /* 0x0000e000ff0e8b82 */ /* 0x000e220000000a00 */
[----:B------:R-:W2:Y:S07]  /*0720*/  @!P0 LDG.E R16, desc[UR8][R8.64] ;  /* 0x0000000808108981 */ /* 0x000eae000c1e1900 */
[----:B------:R-:W1:Y:S04]  /*0730*/  @!P1 LDC.64 R12, c[0x0][0x380] ;  /* 0x0000e000ff0c9b82 */ /* 0x000e680000000a00 */
[----:B------:R-:W3:Y:S04]  /*0740*/  @!P3 LDG.E R18, desc[UR8][R8.64+0xc] ;  /* 0x00000c080812b981 */ /* 0x000ee8000c1e1900 */
[----:B------:R-:W4:Y:S08]  /*0750*/  @!P2 LDC.64 R10, c[0x0][0x380] ;  /* 0x0000e000ff0aab82 */ /* 0x000f300000000a00 */
[----:B------:R-:W5:Y:S01]  /*0760*/  @!P3 LDC.64 R6, c[0x0][0x380] ;  /* 0x0000e000ff06bb82 */ /* 0x000f620000000a00 */
[----:B0-----:R-:W-:-:S02]  /*0770*/  @!P0 IMAD.WIDE.U32 R14, R17, 0x4, R14 ;  /* 0x00000004110e8825 */ /* 0x001fc400078e000e */
[----:B------:R-:W3:Y:S04]  /*0780*/  @!P1 LDG.E R17, desc[UR8][R8.64+0x4] ;  /* 0x0000040808119981 */ /* 0x000ee8000c1e1900 */
[----:B------:R-:W2:Y:S01]  /*0790*/  @!P0 LDG.E R15, desc[UR8][R14.64] ;  /* 0x000000080e0f8981 */ /* 0x000ea2000c1e1900 */
[----:B-1----:R-:W-:-:S06]  /*07a0*/  @!P1 IMAD.WIDE.U32 R12, R19, 0x4, R12 ;  /* 0x00000004130c9825 */ /* 0x002fcc00078e000c */
[----:B------:R-:W3:Y:S01]  /*07b0*/  @!P1 LDG.E R13, desc[UR8][R12.64] ;  /* 0x000000080c0d9981 */ /* 0x000ee2000c1e1900 */
[----:B----4-:R-:W-:-:S06]  /*07c0*/  @!P2 IMAD.WIDE.U32 R10, R21, 0x4, R10 ;  /* 0x00000004150aa825 */ /* 0x010fcc00078e000a */
[----:B------:R-:W4:Y:S01]  /*07d0*/  @!P2 LDG.E R11, desc[UR8][R10.64] ;  /* 0x000000080a0ba981 */ /* 0x000f22000c1e1900 */
[----:B-----5:R-:W-:-:S03]  /*07e0*/  @!P3 IMAD.WIDE.U32 R6, R5, 0x4, R6 ;  /* 0x000000040506b825 */ /* 0x020fc600078e0006 */
[----:B------:R-:W4:Y:S04]  /*07f0*/  @!P2 LDG.E R5, desc[UR8][R8.64+0x8] ;  /* 0x000008080805a981 */ /* 0x000f28000c1e1900 */
[----:B------:R-:W5:Y:S01]  /*0800*/  @!P3 LDG.E R7, desc[UR8][R6.64] ;  /* 0x000000080607b981 */ /* 0x000f62000c1e1900 */
[----:B------:R-:W-:Y:S01]  /*0810*/  IADD3 R3, PT, PT, R3, 0x4, RZ ;  /* 0x0000000403037810 */ /* 0x000fe20007ffe0ff */
[----:B--2---:R-:W-:-:S04]  /*0820*/  @!P0 FFMA R0, R15, R16, R0 ;  /* 0x000000100f008223 */ /* 0x004fc80000000000 */
[----:B---3--:R-:W-:-:S04]  /*0830*/  @!P1 FFMA R0, R13, R17, R0 ;  /* 0x000000110d009223 */ /* 0x008fc80000000000 */
[----:B----4-:R-:W-:-:S04]  /*0840*/  @!P2 FFMA R0, R11, R5, R0 ;  /* 0x000000050b00a223 */ /* 0x010fc80000000000 */
[----:B-----5:R-:W-:-:S07]  /*0850*/  @!P3 FFMA R0, R7, R18, R0 ;  /* 0x000000120700b223 */ /* 0x020fce0000000000 */
.L_x_3:
[----:B------:R-:W-:Y:S05]  /*0860*/  BRA.U !UP1, `(.L_x_0) ;  /* 0x00000001099c7547 */ /* 0x000fea000b800000 */
[----:B------:R-:W-:Y:S02]  /*0870*/  UISETP.NE.AND UP0, UPT, UR6, 0x1, UPT ;  /* 0x000000010600788c */ /* 0x000fe4000bf05270 */
[----:B------:R-:W-:-:S04]  /*0880*/  ULOP3.LUT UR4, UR4, 0x1, URZ, 0xc0, !UPT ;  /* 0x0000000104047892 */ /* 0x000fc8000f8ec0ff */
[----:B------:R-:W-:-:S03]  /*0890*/  UISETP.NE.U32.AND UP1, UPT, UR4, 0x1, UPT ;  /* 0x000000010400788c */ /* 0x000fc6000bf25070 */
[----:B------:R-:W-:Y:S08]  /*08a0*/  BRA.U !UP0, `(.L_x_4) ;  /* 0x0000000108507547 */ /* 0x000ff0000b800000 */
[----:B------:R-:W0:Y:S01]  /*08b0*/  LDCU UR4, c[0x0][0x398] ;  /* 0x00007300ff0477ac */ /* 0x000e220008000800 */
[----:B------:R-:W-:Y:S01]  /*08c0*/  IADD3 R5, PT, PT, R4, R3, RZ ;  /* 0x0000000304057210 */ /* 0x000fe20007ffe0ff */
[----:B------:R-:W1:Y:S04]  /*08d0*/  LDC.64 R6, c[0x0][0x390] ;  /* 0x0000e400ff067b82 */ /* 0x000e680000000a00 */
[C---:B------:R-:W-:Y:S01]  /*08e0*/  VIADD R15, R5.reuse, 0x1 ;  /* 0x00000001050f7836 */ /* 0x040fe20000000000 */
[----:B0-----:R-:W-:-:S04]  /*08f0*/  ISETP.GE.AND P0, PT, R5, UR4, PT ;  /* 0x0000000405007c0c */ /* 0x001fc8000bf06270 */
[----:B------:R-:W-:Y:S02]  /*0900*/  ISETP.GE.AND P1, PT, R15, UR4, PT ;  /* 0x000000040f007c0c */ /* 0x000fe4000bf26270 */
[----:B------:R-:W-:Y:S02]  /*0910*/  ISETP.LT.OR P0, PT, R5, RZ, P0 ;  /* 0x000000ff0500720c */ /* 0x000fe40000701670 */
[----:B------:R-:W-:Y:S01]  /*0920*/  ISETP.LT.OR P1, PT, R15, RZ, P1 ;  /* 0x000000ff0f00720c */ /* 0x000fe20000f21670 */
[----:B-1----:R-:W-:-:S10]  /*0930*/  IMAD.WIDE.U32 R10, R3, 0x4, R6 ;  /* 0x00000004030a7825 */ /* 0x002fd400078e0006 */
[----:B------:R-:W0:Y:S08]  /*0940*/  @!P0 LDC.64 R8, c[0x0][0x380] ;  /* 0x0000e000ff088b82 */ /* 0x000e300000000a00 */
[----:B------:R-:W1:Y:S01]  /*0950*/  @!P1 LDC.64 R12, c[0x0][0x380] ;  /* 0x0000e000ff0c9b82 */ /* 0x000e620000000a00 */
[----:B0-----:R-:W-:Y:S02]  /*0960*/  @!P0 IMAD.WIDE.U32 R6, R5, 0x4, R8 ;  /* 0x0000000405068825 */ /* 0x001fe400078e0008 */
[----:B------:R-:W2:Y:S04]  /*0970*/  @!P0 LDG.E R5, desc[UR8][R10.64] ;  /* 0x000000080a058981 */ /* 0x000ea8000c1e1900 */
[----:B------:R-:W2:Y:S01]  /*0980*/  @!P0 LDG.E R7, desc[UR8][R6.64] ;  /* 0x0000000806078981 */ /* 0x000ea2000c1e1900 */
[----:B-1----:R-:W-:-:S03]  /*0990*/  @!P1 IMAD.WIDE.U32 R8, R15, 0x4, R12 ;  /* 0x000000040f089825 */ /* 0x002fc600078e000c */
[----:B------:R-:W3:Y:S04]  /*09a0*/  @!P1 LDG.E R12, desc[UR8][R10.64+0x4] ;  /* 0x000004080a0c9981 */ /* 0x000ee8000c1e1900 */
[----:B------:R-:W3:Y:S01]  /*09b0*/  @!P1 LDG.E R9, desc[UR8][R8.64] ;  /* 0x0000000808099981 */ /* 0x000ee2000c1e1900 */
[----:B------:R-:W-:Y:S01]  /*09c0*/  IADD3 R3, PT, PT, R3, 0x2, RZ ;  /* 0x0000000203037810 */ /* 0x000fe20007ffe0ff */
[----:B--2---:R-:W-:-:S04]  /*09d0*/  @!P0 FFMA R0, R7, R5, R0 ;  /* 0x0000000507008223 */ /* 0x004fc80000000000 */
[----:B---3--:R-:W-:-:S07]  /*09e0*/  @!P1 FFMA R0, R9, R12, R0 ;  /* 0x0000000c09009223 */ /* 0x008fce0000000000 */
.L_x_4:
[----:B------:R-:W-:Y:S05]  /*09f0*/  BRA.U UP1, `(.L_x_0) ;  /* 0x0000000101387547 */ /* 0x000fea000b800000 */
[----:B------:R-:W0:Y:S01]  /*0a00*/  LDCU UR4, c[0x0][0x398] ;  /* 0x00007300ff0477ac */ /* 0x000e220008000800 */
[----:B------:R-:W-:Y:S01]  /*0a10*/  IADD3 R9, PT, PT, R4, R3, RZ ;  /* 0x0000000304097210 */ /* 0x000fe20007ffe0ff */
[----:B------:R-:W-:Y:S03]  /*0a20*/  BSSY.RECONVERGENT B0, `(.L_x_0) ;  /* 0x000000b000007945 */ /* 0x000fe60003800200 */
[----:B0-----:R-:W-:-:S04]  /*0a30*/  ISETP.GE.AND P0, PT, R9, UR4, PT ;  /* 0x0000000409007c0c */ /* 0x001fc8000bf06270 */
[----:B------:R-:W-:-:S13]  /*0a40*/  ISETP.LT.OR P0, PT, R9, RZ, P0 ;  /* 0x000000ff0900720c */ /* 0x000fda0000701670 */
[----:B------:R-:W-:Y:S05]  /*0a50*/  @P0 BRA `(.L_x_5) ;  /* 0x00000000001c0947 */ /* 0x000fea0003800000 */
[----:B------:R-:W0:Y:S08]  /*0a60*/  LDC.64 R4, c[0x0][0x380] ;  /* 0x0000e000ff047b82 */ /* 0x000e300000000a00 */
[----:B------:R-:W1:Y:S01]  /*0a70*/  LDC.64 R6, c[0x0][0x390] ;  /* 0x0000e400ff067b82 */ /* 0x000e620000000a00 */
[----:B0-----:R-:W-:-:S06]  /*0a80*/  IMAD.WIDE.U32 R4, R9, 0x4, R4 ;  /* 0x0000000409047825 */ /* 0x001fcc00078e0004 */
[----:B------:R-:W2:Y:S01]  /*0a90*/  LDG.E R5, desc[UR8][R4.64] ;  /* 0x0000000804057981 */ /* 0x000ea2000c1e1900 */
[----:B-1----:R-:W-:-:S06]  /*0aa0*/  IMAD.WIDE.U32 R6, R3, 0x4, R6 ;  /* 0x0000000403067825 */ /* 0x002fcc00078e0006 */
[----:B------:R-:W2:Y:S02]  /*0ab0*/  LDG.E R6, desc[UR8][R6.64] ;  /* 0x0000000806067981 */ /* 0x000ea4000c1e1900 */
[----:B--2---:R-:W-:-:S07]  /*0ac0*/  FFMA R0, R5, R6, R0 ;  /* 0x0000000605007223 */ /* 0x004fce0000000000 */
.L_x_5:
[----:B------:R-:W-:Y:S05]  /*0ad0*/  BSYNC.RECONVERGENT B0 ;  /* 0x0000000000007941 */ /* 0x000fea0003800200 */
.L_x_0:
[----:B------:R-:W0:Y:S02]  /*0ae0*/  LDC.64 R4, c[0x0][0x388] ;  /* 0x0000e200ff047b82 */ /* 0x000e240000000a00 */
[----:B0-----:R-:W-:-:S05]  /*0af0*/  IMAD.WIDE R2, R2, 0x4, R4 ;  /* 0x0000000402027825 */ /* 0x001fca00078e0204 */
[----:B------:R-:W-:Y:S01]  /*0b00*/  STG.E desc[UR8][R2.64], R0 ;  /* 0x0000000002007986 */ /* 0x000fe2000c101908 */
[----:B------:R-:W-:Y:S05]  /*0b10*/  EXIT ;  /* 0x000000000000794d */ /* 0x000fea0003800000 */
.L_x_6:
[----:B------:R-:W-:-:S00]  /*0b20*/  BRA `(.L_x_6) ;  /* 0xfffffffc00fc7947 */ /* 0x000fc0000383ffff */
[----:B------:R-:W-:-:S00]  /*0b30*/  NOP ;  /* 0x0000000000007918 */ /* 0x000fc00000000000 */
        /* <DEDUP_REMOVED lines=12> */
.L_x_7:


//--------------------- .nv.shared.reserved.0     --------------------------
	.section	.nv.shared.reserved.0,"aw",@nobits
	.weak		__nv_reservedSMEM_offset_0_alias
	.size		__nv_reservedSMEM_offset_0_alias, 0, 64
	.other		__nv_reservedSMEM_offset_0_alias,@"STO_CUDA_RESERVED_SHARED STV_DEFAULT"
__nv_reservedSMEM_offset_0_alias:
	.zero		0
	.zero		64


//--------------------- .nv.constant0._Z12convo1DArrayPfS_S_iii --------------------------
	.section	.nv.constant0._Z12convo1DArrayPfS_S_iii,"a",@progbits
	.sectionflags	@""
	.align	4
.nv.constant0._Z12convo1DArrayPfS_S_iii:
	.zero		932


//--------------------- SYMBOLS --------------------------

	.type		.nv.reservedSmem.offset0,@object
	.size		.nv.reservedSmem.offset0,0x4
